	.headerflags	@"EF_CUDA_TEXMODE_UNIFIED EF_CUDA_64BIT_ADDRESS EF_CUDA_ACCELERATORS EF_CUDA_SM90 EF_CUDA_VIRTUAL_SM(EF_CUDA_SM90)"
	.elftype	@"ET_EXEC"


//--------------------- .nv.info                  --------------------------
	.section	.nv.info,"",@"SHT_CUDA_INFO"
	.align	4


	//----- nvinfo : EIATTR_REGCOUNT
	.align		4
        /*0000*/ 	.byte	0x04, 0x2f
        /*0002*/ 	.short	(.L_1 - .L_0)
	.align		4
.L_0:
        /*0004*/ 	.word	index@(triton_red_fused_mean_sum_1)
        /*0008*/ 	.word	0x00000020


	//----- nvinfo : EIATTR_MIN_STACK_SIZE
	.align		4
.L_1:
        /*000c*/ 	.byte	0x04, 0x12
        /*000e*/ 	.short	(.L_3 - .L_2)
	.align		4
.L_2:
        /*0010*/ 	.word	index@(triton_red_fused_mean_sum_1)
        /*0014*/ 	.word	0x00000000


	//----- nvinfo : EIATTR_FRAME_SIZE
	.align		4
.L_3:
        /*0018*/ 	.byte	0x04, 0x11
        /*001a*/ 	.short	(.L_5 - .L_4)
	.align		4
.L_4:
        /*001c*/ 	.word	index@(triton_red_fused_mean_sum_1)
        /*0020*/ 	.word	0x00000000


	//----- nvinfo : EIATTR_MIN_STACK_SIZE
	.align		4
.L_5:
        /*0024*/ 	.byte	0x04, 0x12
        /*0026*/ 	.short	(.L_7 - .L_6)
	.align		4
.L_6:
        /*0028*/ 	.word	index@(triton_red_fused_mean_sum_1)
        /*002c*/ 	.word	0x00000000
.L_7:


//--------------------- .nv.info.triton_red_fused_mean_sum_1 --------------------------
	.section	.nv.info.triton_red_fused_mean_sum_1,"",@"SHT_CUDA_INFO"
	.sectionflags	@""
	.align	4


	//----- nvinfo : EIATTR_CUDA_API_VERSION
	.align		4
        /*0000*/ 	.byte	0x04, 0x37
        /*0002*/ 	.short	(.L_9 - .L_8)
.L_8:
        /*0004*/ 	.word	0x0000007c


	//----- nvinfo : EIATTR_KPARAM_INFO
	.align		4
.L_9:
        /*0008*/ 	.byte	0x04, 0x17
        /*000a*/ 	.short	(.L_11 - .L_10)
.L_10:
        /*000c*/ 	.word	0x00000000
        /*0010*/ 	.short	0x0003
        /*0012*/ 	.short	0x0014
        /*0014*/ 	.byte	0x00, 0xf0, 0x11, 0x00


	//----- nvinfo : EIATTR_KPARAM_INFO
	.align		4
.L_11:
        /*0018*/ 	.byte	0x04, 0x17
        /*001a*/ 	.short	(.L_13 - .L_12)
.L_12:
        /*001c*/ 	.word	0x00000000
        /*0020*/ 	.short	0x0002
        /*0022*/ 	.short	0x0010
        /*0024*/ 	.byte	0x00, 0xf0, 0x11, 0x00


	//----- nvinfo : EIATTR_KPARAM_INFO
	.align		4
.L_13:
        /*0028*/ 	.byte	0x04, 0x17
        /*002a*/ 	.short	(.L_15 - .L_14)
.L_14:
        /*002c*/ 	.word	0x00000000
        /*0030*/ 	.short	0x0001
        /*0032*/ 	.short	0x0008
        /*0034*/ 	.byte	0x00, 0xf4, 0x21, 0x00


	//----- nvinfo : EIATTR_KPARAM_INFO
	.align		4
.L_15:
        /*0038*/ 	.byte	0x04, 0x17
        /*003a*/ 	.short	(.L_17 - .L_16)
.L_16:
        /*003c*/ 	.word	0x00000000
        /*0040*/ 	.short	0x0000
        /*0042*/ 	.short	0x0000
        /*0044*/ 	.byte	0x00, 0xf4, 0x21, 0x00


	//----- nvinfo : EIATTR_SPARSE_MMA_MASK
	.align		4
.L_17:
        /*0048*/ 	.byte	0x03, 0x50
        /*004a*/ 	.short	0x0000


	//----- nvinfo : EIATTR_MAXREG_COUNT
	.align		4
        /*004c*/ 	.byte	0x03, 0x1b
        /*004e*/ 	.short	0x0080


	//----- nvinfo : EIATTR_COOP_GROUP_MASK_REGIDS
	.align		4
        /*0050*/ 	.byte	0x04, 0x29
        /*0052*/ 	.short	(.L_19 - .L_18)


	//   ....[0]....
.L_18:
        /*0054*/ 	.word	0xffffffff


	//   ....[1]....
        /*0058*/ 	.word	0xffffffff


	//   ....[2]....
        /*005c*/ 	.word	0xffffffff


	//   ....[3]....
        /*0060*/ 	.word	0xffffffff


	//   ....[4]....
        /*0064*/ 	.word	0xffffffff


	//   ....[5]....
        /*0068*/ 	.word	0xffffffff


	//   ....[6]....
        /*006c*/ 	.word	0xffffffff


	//   ....[7]....
        /*0070*/ 	.word	0xffffffff


	//   ....[8]....
        /*0074*/ 	.word	0xffffffff


	//----- nvinfo : EIATTR_COOP_GROUP_INSTR_OFFSETS
	.align		4
.L_19:
        /*0078*/ 	.byte	0x04, 0x28
        /*007a*/ 	.short	(.L_21 - .L_20)


	//   ....[0]....
.L_20:
        /*007c*/ 	.word	0x000004f0


	//   ....[1]....
        /*0080*/ 	.word	0x00000520


	//   ....[2]....
        /*0084*/ 	.word	0x00000550


	//   ....[3]....
        /*0088*/ 	.word	0x00000570


	//   ....[4]....
        /*008c*/ 	.word	0x00000590


	//   ....[5]....
        /*0090*/ 	.word	0x00000600


	//   ....[6]....
        /*0094*/ 	.word	0x00000620


	//   ....[7]....
        /*0098*/ 	.word	0x00000640


	//   ....[8]....
        /*009c*/ 	.word	0x00000660


	//----- nvinfo : EIATTR_EXIT_INSTR_OFFSETS
	.align		4
.L_21:
        /*00a0*/ 	.byte	0x04, 0x1c
        /*00a2*/ 	.short	(.L_23 - .L_22)


	//   ....[0]....
.L_22:
        /*00a4*/ 	.word	0x00000700


	//   ....[1]....
        /*00a8*/ 	.word	0x00000730


	//----- nvinfo : EIATTR_REQNTID
	.align		4
.L_23:
        /*00ac*/ 	.byte	0x04, 0x10
        /*00ae*/ 	.short	(.L_25 - .L_24)
.L_24:
        /*00b0*/ 	.word	0x00000200
        /*00b4*/ 	.word	0x00000001
        /*00b8*/ 	.word	0x00000001


	//----- nvinfo : EIATTR_CBANK_PARAM_SIZE
	.align		4
.L_25:
        /*00bc*/ 	.byte	0x03, 0x19
        /*00be*/ 	.short	0x0018


	//----- nvinfo : EIATTR_PARAM_CBANK
	.align		4
        /*00c0*/ 	.byte	0x04, 0x0a
        /*00c2*/ 	.short	(.L_27 - .L_26)
	.align		4
.L_26:
        /*00c4*/ 	.word	index@(.nv.constant0.triton_red_fused_mean_sum_1)
        /*00c8*/ 	.short	0x0210
        /*00ca*/ 	.short	0x0018


	//----- nvinfo : EIATTR_SW_WAR
	.align		4
.L_27:
        /*00cc*/ 	.byte	0x04, 0x36
        /*00ce*/ 	.short	(.L_29 - .L_28)
.L_28:
        /*00d0*/ 	.word	0x00000008
.L_29:


//--------------------- .nv.callgraph             --------------------------
	.section	.nv.callgraph,"",@"SHT_CUDA_CALLGRAPH"
	.align	4
	.sectionentsize	8
	.align		4
        /*0000*/ 	.word	0x00000000
	.align		4
        /*0004*/ 	.word	0xffffffff
	.align		4
        /*0008*/ 	.word	0x00000000
	.align		4
        /*000c*/ 	.word	0xfffffffe
	.align		4
        /*0010*/ 	.word	0x00000000
	.align		4
        /*0014*/ 	.word	0xfffffffd
	.align		4
        /*0018*/ 	.word	0x00000000
	.align		4
        /*001c*/ 	.word	0xfffffffc


//--------------------- .text.triton_red_fused_mean_sum_1 --------------------------
	.section	.text.triton_red_fused_mean_sum_1,"ax",@progbits
	.sectionflags	@"SHF_BARRIERS=1"
	.align	128
        .global         triton_red_fused_mean_sum_1
        .type           triton_red_fused_mean_sum_1,@function
        .size           triton_red_fused_mean_sum_1,(.L_x_1 - triton_red_fused_mean_sum_1)
        .other          triton_red_fused_mean_sum_1,@"STO_CUDA_ENTRY STV_DEFAULT"
triton_red_fused_mean_sum_1:
.text.triton_red_fused_mean_sum_1:
[----:B------:R-:W0:Y:S02]  /*0000*/  LDC R1, c[0x0][0x28] ;  /* 0x00000a00ff017b82 */ /* 0x000e240000000800 */
[----:B------:R-:W1:Y:S01]  /*0010*/  S2R R0, SR_CTAID.X ;  /* 0x0000000000007919 */ /* 0x000e620000002500 */
[----:B------:R-:W2:Y:S01]  /*0020*/  LDC.64 R12, c[0x0][0x218] ;  /* 0x00008600ff0c7b82 */ /* 0x000ea20000000a00 */
[----:B------:R-:W-:Y:S01]  /*0030*/  ULDC.64 UR4, c[0x0][0x218] ;  /* 0x0000860000047ab9 */ /* 0x000fe20000000a00 */
[----:B------:R-:W-:Y:S01]  /*0040*/  CS2R R6, SRZ ;  /* 0x0000000000067805 */ /* 0x000fe2000001ff00 */
[----:B------:R-:W3:Y:S01]  /*0050*/  S2R R26, SR_TID.X ;  /* 0x00000000001a7919 */ /* 0x000ee20000002100 */
[----:B------:R-:W-:Y:S02]  /*0060*/  CS2R R8, SRZ ;  /* 0x0000000000087805 */ /* 0x000fe4000001ff00 */
[----:B------:R-:W-:Y:S01]  /*0070*/  CS2R R10, SRZ ;  /* 0x00000000000a7805 */ /* 0x000fe2000001ff00 */
[----:B------:R-:W-:Y:S01]  /*0080*/  ULDC.64 UR6, c[0x0][0x208] ;  /* 0x0000820000067ab9 */ /* 0x000fe20000000a00 */
[----:B-1----:R-:W-:Y:S02]  /*0090*/  SHF.R.S32.HI R3, RZ, 0x1f, R0 ;  /* 0x0000001fff037819 */ /* 0x002fe40000011400 */
[----:B------:R-:W-:-:S02]  /*00a0*/  ISETP.GE.AND P0, PT, R0, 0x80, PT ;  /* 0x000000800000780c */ /* 0x000fc40003f06270 */
[----:B------:R-:W-:Y:S01]  /*00b0*/  LEA.HI R3, R3, R0, RZ, 0x5 ;  /* 0x0000000003037211 */ /* 0x000fe200078f28ff */
[----:B---3--:R-:W-:-:S03]  /*00c0*/  IMAD.SHL.U32 R22, R26, 0x4, RZ ;  /* 0x000000041a167824 */ /* 0x008fc600078e00ff */
[C---:B------:R-:W-:Y:S01]  /*00d0*/  LOP3.LUT R5, R3.reuse, 0xfffe0, RZ, 0xc0, !PT ;  /* 0x000fffe003057812 */ /* 0x040fe200078ec0ff */
[----:B------:R-:W-:-:S04]  /*00e0*/  IMAD.SHL.U32 R3, R3, 0x2000, RZ ;  /* 0x0000200003037824 */ /* 0x000fc800078e00ff */
[----:B------:R-:W-:Y:S01]  /*00f0*/  IMAD.IADD R5, R0, 0x1, -R5 ;  /* 0x0000000100057824 */ /* 0x000fe200078e0a05 */
[----:B------:R-:W-:-:S05]  /*0100*/  LOP3.LUT R2, R3, 0xfffc0000, RZ, 0xc0, !PT ;  /* 0xfffc000003027812 */ /* 0x000fca00078ec0ff */
[----:B------:R-:W-:Y:S01]  /*0110*/  IMAD R3, R5, 0x1000, R2 ;  /* 0x0000100005037824 */ /* 0x000fe200078e0202 */
[----:B------:R-:W-:-:S03]  /*0120*/  CS2R R4, SRZ ;  /* 0x0000000000047805 */ /* 0x000fc6000001ff00 */
[----:B------:R-:W-:Y:S01]  /*0130*/  VIADD R15, R3, 0x20000 ;  /* 0x00020000030f7836 */ /* 0x000fe20000000000 */
[----:B------:R-:W-:Y:S02]  /*0140*/  LOP3.LUT R17, R3, 0x7fc, R22, 0xf8, !PT ;  /* 0x000007fc03117812 */ /* 0x000fe400078ef816 */
[----:B------:R-:W-:Y:S02]  /*0150*/  SHF.R.S32.HI R14, RZ, 0x1f, R3 ;  /* 0x0000001fff0e7819 */ /* 0x000fe40000011403 */
[----:B------:R-:W-:Y:S01]  /*0160*/  LOP3.LUT R19, R15, 0x7fc, R22, 0xf8, !PT ;  /* 0x000007fc0f137812 */ /* 0x000fe200078ef816 */
[C---:B--2---:R-:W-:Y:S01]  /*0170*/  IMAD.WIDE R24, R17.reuse, 0x4, R12 ;  /* 0x0000000411187825 */ /* 0x044fe200078e020c */
[----:B------:R-:W-:Y:S02]  /*0180*/  SHF.R.S32.HI R16, RZ, 0x1f, R15 ;  /* 0x0000001fff107819 */ /* 0x000fe4000001140f */
[----:B------:R-:W-:Y:S01]  /*0190*/  LEA R2, P1, R17, UR4, 0x2 ;  /* 0x0000000411027c11 */ /* 0x000fe2000f8210ff */
[C---:B------:R-:W-:Y:S01]  /*01a0*/  IMAD.WIDE R28, R19.reuse, 0x4, R12 ;  /* 0x00000004131c7825 */ /* 0x040fe200078e020c */
[----:B------:R-:W-:Y:S01]  /*01b0*/  LEA R20, P2, R19, UR4, 0x2 ;  /* 0x0000000413147c11 */ /* 0x000fe2000f8410ff */
[----:B------:R-:W2:Y:S01]  /*01c0*/  @!P0 LDG.E.EL.128 R4, desc[UR6][R24.64] ;  /* 0x0000000618048981 */ /* 0x000ea2000c2e1d00 */
[----:B------:R-:W-:-:S02]  /*01d0*/  LEA.HI.X R3, R17, UR5, R14, 0x2, P1 ;  /* 0x0000000511037c11 */ /* 0x000fc400088f140e */
[----:B------:R-:W-:Y:S02]  /*01e0*/  CS2R R12, SRZ ;  /* 0x00000000000c7805 */ /* 0x000fe4000001ff00 */
[----:B------:R-:W-:Y:S01]  /*01f0*/  LEA.HI.X R21, R19, UR5, R16, 0x2, P2 ;  /* 0x0000000513157c11 */ /* 0x000fe200090f1410 */
[----:B------:R-:W3:Y:S01]  /*0200*/  @!P0 LDG.E.EF.128 R8, desc[UR6][R28.64] ;  /* 0x000000061c088981 */ /* 0x000ee2000c0e1d00 */
[----:B------:R-:W-:Y:S02]  /*0210*/  CS2R R14, SRZ ;  /* 0x00000000000e7805 */ /* 0x000fe4000001ff00 */
[----:B------:R-:W-:Y:S02]  /*0220*/  CS2R R16, SRZ ;  /* 0x0000000000107805 */ /* 0x000fe4000001ff00 */
[----:B------:R-:W-:Y:S02]  /*0230*/  CS2R R18, SRZ ;  /* 0x0000000000127805 */ /* 0x000fe4000001ff00 */
[----:B------:R-:W4:Y:S04]  /*0240*/  @!P0 LDG.E.EL.128 R12, desc[UR6][R2.64+0x2000] ;  /* 0x00200006020c8981 */ /* 0x000f28000c2e1d00 */
[----:B------:R-:W5:Y:S01]  /*0250*/  @!P0 LDG.E.EF.128 R16, desc[UR6][R20.64+0x2000] ;  /* 0x0020000614108981 */ /* 0x000f62000c0e1d00 */
[----:B------:R-:W1:Y:S01]  /*0260*/  S2UR UR5, SR_CgaCtaId ;  /* 0x00000000000579c3 */ /* 0x000e620000008800 */
[----:B------:R-:W-:Y:S01]  /*0270*/  UMOV UR4, 0x400 ;  /* 0x0000040000047882 */ /* 0x000fe20000000000 */
[----:B------:R-:W-:Y:S01]  /*0280*/  ISETP.GE.AND P1, PT, R26, 0x10, PT ;  /* 0x000000101a00780c */ /* 0x000fe20003f26270 */
[----:B-1----:R-:W-:Y:S01]  /*0290*/  UPRMT UR4, UR5, 0x654, UR4 ;  /* 0x0000065405047896 */ /* 0x002fe20008000004 */
[----:B--2---:R-:W-:-:S02]  /*02a0*/  SEL R25, R6, RZ, !P0 ;  /* 0x000000ff06197207 */ /* 0x004fc40004000000 */
[----:B------:R-:W-:Y:S02]  /*02b0*/  SEL R5, R5, RZ, !P0 ;  /* 0x000000ff05057207 */ /* 0x000fe40004000000 */
[----:B---3--:R-:W-:Y:S02]  /*02c0*/  SEL R27, R8, RZ, !P0 ;  /* 0x000000ff081b7207 */ /* 0x008fe40004000000 */
[----:B------:R-:W-:Y:S02]  /*02d0*/  SEL R6, R9, RZ, !P0 ;  /* 0x000000ff09067207 */ /* 0x000fe40004000000 */
[----:B------:R-:W-:Y:S02]  /*02e0*/  SEL R7, R7, RZ, !P0 ;  /* 0x000000ff07077207 */ /* 0x000fe40004000000 */
[----:B------:R-:W-:Y:S01]  /*02f0*/  SEL R8, R11, RZ, !P0 ;  /* 0x000000ff0b087207 */ /* 0x000fe20004000000 */
[----:B------:R-:W-:Y:S01]  /*0300*/  FADD R5, R5, R6 ;  /* 0x0000000605057221 */ /* 0x000fe20000000000 */
[----:B------:R-:W-:-:S02]  /*0310*/  SEL R24, R4, RZ, !P0 ;  /* 0x000000ff04187207 */ /* 0x000fc40004000000 */
[----:B----4-:R-:W-:Y:S01]  /*0320*/  SEL R6, R13, RZ, !P0 ;  /* 0x000000ff0d067207 */ /* 0x010fe20004000000 */
[----:B------:R-:W-:Y:S01]  /*0330*/  FADD R2, R7, R8 ;  /* 0x0000000807027221 */ /* 0x000fe20000000000 */
[----:B-----5:R-:W-:Y:S01]  /*0340*/  SEL R17, R17, RZ, !P0 ;  /* 0x000000ff11117207 */ /* 0x020fe20004000000 */
[----:B------:R-:W-:Y:S01]  /*0350*/  FADD R3, R24, R27 ;  /* 0x0000001b18037221 */ /* 0x000fe20000000000 */
[----:B------:R-:W-:Y:S01]  /*0360*/  SEL R4, R10, RZ, !P0 ;  /* 0x000000ff0a047207 */ /* 0x000fe20004000000 */
[----:B------:R-:W-:Y:S01]  /*0370*/  FADD R2, RZ, R2 ;  /* 0x00000002ff027221 */ /* 0x000fe20000000000 */
[----:B------:R-:W-:Y:S01]  /*0380*/  SEL R7, R12, RZ, !P0 ;  /* 0x000000ff0c077207 */ /* 0x000fe20004000000 */
[----:B------:R-:W-:Y:S01]  /*0390*/  FADD R17, R6, R17 ;  /* 0x0000001106117221 */ /* 0x000fe20000000000 */
[----:B------:R-:W-:Y:S01]  /*03a0*/  SEL R16, R16, RZ, !P0 ;  /* 0x000000ff10107207 */ /* 0x000fe20004000000 */
[----:B------:R-:W-:Y:S01]  /*03b0*/  FADD R4, R25, R4 ;  /* 0x0000000419047221 */ /* 0x000fe20000000000 */
[----:B------:R-:W-:Y:S01]  /*03c0*/  SEL R9, R14, RZ, !P0 ;  /* 0x000000ff0e097207 */ /* 0x000fe20004000000 */
[----:B------:R-:W-:Y:S01]  /*03d0*/  FADD R3, RZ, R3 ;  /* 0x00000003ff037221 */ /* 0x000fe20000000000 */
[----:B------:R-:W-:Y:S01]  /*03e0*/  SEL R18, R18, RZ, !P0 ;  /* 0x000000ff12127207 */ /* 0x000fe20004000000 */
[----:B------:R-:W-:Y:S01]  /*03f0*/  FADD R16, R7, R16 ;  /* 0x0000001007107221 */ /* 0x000fe20000000000 */
[----:B------:R-:W-:Y:S01]  /*0400*/  FADD R6, RZ, R5 ;  /* 0x00000005ff067221 */ /* 0x000fe20000000000 */
[----:B------:R-:W-:Y:S01]  /*0410*/  SEL R8, R15, RZ, !P0 ;  /* 0x000000ff0f087207 */ /* 0x000fe20004000000 */
[----:B------:R-:W-:Y:S01]  /*0420*/  FADD R5, RZ, R4 ;  /* 0x00000004ff057221 */ /* 0x000fe20000000000 */
[----:B------:R-:W-:Y:S01]  /*0430*/  SEL R19, R19, RZ, !P0 ;  /* 0x000000ff13137207 */ /* 0x000fe20004000000 */
[----:B------:R-:W-:Y:S01]  /*0440*/  FADD R18, R9, R18 ;  /* 0x0000001209127221 */ /* 0x000fe20000000000 */
[----:B------:R-:W-:Y:S01]  /*0450*/  FADD R3, R16, R3 ;  /* 0x0000000310037221 */ /* 0x000fe20000000000 */
[----:B------:R-:W-:-:S02]  /*0460*/  FADD R6, R17, R6 ;  /* 0x0000000611067221 */ /* 0x000fc40000000000 */
[----:B------:R-:W-:Y:S01]  /*0470*/  FADD R19, R8, R19 ;  /* 0x0000001308137221 */ /* 0x000fe20000000000 */
[----:B------:R-:W-:Y:S01]  /*0480*/  FADD R18, R5, R18 ;  /* 0x0000001205127221 */ /* 0x000fe20000000000 */
[----:B------:R-:W-:Y:S02]  /*0490*/  FADD R3, R3, R6 ;  /* 0x0000000603037221 */ /* 0x000fe40000000000 */
[----:B------:R-:W-:Y:S02]  /*04a0*/  FADD R2, R2, R19 ;  /* 0x0000001302027221 */ /* 0x000fe40000000000 */
[----:B------:R-:W-:-:S04]  /*04b0*/  FADD R3, R18, R3 ;  /* 0x0000000312037221 */ /* 0x000fc80000000000 */
[----:B------:R-:W-:-:S05]  /*04c0*/  FADD R2, R3, R2 ;  /* 0x0000000203027221 */ /* 0x000fca0000000000 */
[----:B------:R-:W-:Y:S02]  /*04d0*/  FSEL R2, R2, RZ, !P0 ;  /* 0x000000ff02027208 */ /* 0x000fe40004000000 */
[----:B------:R-:W-:-:S03]  /*04e0*/  LOP3.LUT P0, RZ, R26, 0x1f, RZ, 0xc0, !PT ;  /* 0x0000001f1aff7812 */ /* 0x000fc6000780c0ff */
[----:B------:R-:W1:Y:S02]  /*04f0*/  SHFL.BFLY PT, R3, R2, 0x10, 0x1f ;  /* 0x0e001f0002037f89 */ /* 0x000e6400000e0000 */
[----:B-1----:R-:W-:Y:S01]  /*0500*/  FADD R3, R2, R3 ;  /* 0x0000000302037221 */ /* 0x002fe20000000000 */
[----:B------:R-:W-:-:S04]  /*0510*/  SHF.R.U32.HI R2, RZ, 0x3, R26 ;  /* 0x00000003ff027819 */ /* 0x000fc8000001161a */
[----:B------:R-:W1:Y:S01]  /*0520*/  SHFL.BFLY PT, R4, R3, 0x8, 0x1f ;  /* 0x0d001f0003047f89 */ /* 0x000e6200000e0000 */
[----:B------:R-:W-:Y:S01]  /*0530*/  LOP3.LUT R2, R2, 0x3c, RZ, 0xc0, !PT ;  /* 0x0000003c02027812 */ /* 0x000fe200078ec0ff */
[----:B-1----:R-:W-:-:S05]  /*0540*/  FADD R4, R3, R4 ;  /* 0x0000000403047221 */ /* 0x002fca0000000000 */
[----:B------:R-:W1:Y:S02]  /*0550*/  SHFL.BFLY PT, R5, R4, 0x4, 0x1f ;  /* 0x0c801f0004057f89 */ /* 0x000e6400000e0000 */
[----:B-1----:R-:W-:-:S05]  /*0560*/  FADD R5, R4, R5 ;  /* 0x0000000504057221 */ /* 0x002fca0000000000 */
[----:B------:R-:W1:Y:S02]  /*0570*/  SHFL.BFLY PT, R6, R5, 0x2, 0x1f ;  /* 0x0c401f0005067f89 */ /* 0x000e6400000e0000 */
[----:B-1----:R-:W-:-:S05]  /*0580*/  FADD R6, R5, R6 ;  /* 0x0000000605067221 */ /* 0x002fca0000000000 */
[----:B------:R-:W1:Y:S02]  /*0590*/  SHFL.BFLY PT, R7, R6, 0x1, 0x1f ;  /* 0x0c201f0006077f89 */ /* 0x000e6400000e0000 */
[----:B-1----:R-:W-:-:S05]  /*05a0*/  FADD R7, R6, R7 ;  /* 0x0000000706077221 */ /* 0x002fca0000000000 */
[----:B------:R-:W-:Y:S01]  /*05b0*/  @!P0 STS [R2+UR4], R7 ;  /* 0x0000000702008988 */ /* 0x000fe20008000804 */
[----:B------:R-:W-:Y:S01]  /*05c0*/  BAR.SYNC.DEFER_BLOCKING 0x0 ;  /* 0x0000000000007b1d */ /* 0x000fe20000010000 */
[----:B------:R-:W-:-:S04]  /*05d0*/  LOP3.LUT P0, RZ, R26, 0xf, RZ, 0xc0, !PT ;  /* 0x0000000f1aff7812 */ /* 0x000fc8000780c0ff */
[----:B------:R-:W-:Y:S01]  /*05e0*/  ISETP.LT.AND P0, PT, R26, 0x10, !P0 ;  /* 0x000000101a00780c */ /* 0x000fe20004701270 */
[----:B------:R-:W1:Y:S04]  /*05f0*/  @!P1 LDS R23, [R22+UR4] ;  /* 0x0000000416179984 */ /* 0x000e680008000800 */
[----:B-1----:R-:W1:Y:S02]  /*0600*/  SHFL.BFLY PT, R4, R23, 0x8, 0x1f ;  /* 0x0d001f0017047f89 */ /* 0x002e6400000e0000 */
[----:B-1----:R-:W-:-:S05]  /*0610*/  FADD R4, R23, R4 ;  /* 0x0000000417047221 */ /* 0x002fca0000000000 */
[----:B------:R-:W1:Y:S02]  /*0620*/  SHFL.BFLY PT, R3, R4, 0x4, 0x1f ;  /* 0x0c801f0004037f89 */ /* 0x000e6400000e0000 */
[----:B-1----:R-:W-:-:S05]  /*0630*/  FADD R5, R4, R3 ;  /* 0x0000000304057221 */ /* 0x002fca0000000000 */
[----:B------:R-:W1:Y:S02]  /*0640*/  SHFL.BFLY PT, R6, R5, 0x2, 0x1f ;  /* 0x0c401f0005067f89 */ /* 0x000e6400000e0000 */
[----:B-1----:R-:W-:-:S05]  /*0650*/  FADD R6, R5, R6 ;  /* 0x0000000605067221 */ /* 0x002fca0000000000 */
[----:B------:R-:W1:Y:S02]  /*0660*/  SHFL.BFLY PT, R3, R6, 0x1, 0x1f ;  /* 0x0c201f0006037f89 */ /* 0x000e6400000e0000 */
[----:B-1----:R-:W-:Y:S02]  /*0670*/  FADD R7, R6, R3 ;  /* 0x0000000306077221 */ /* 0x002fe40000000000 */
[----:B------:R-:W1:Y:S03]  /*0680*/  LDC.64 R2, c[0x0][0x210] ;  /* 0x00008400ff027b82 */ /* 0x000e660000000a00 */
[----:B------:R2:W-:Y:S05]  /*0690*/  @P0 STS [R22+UR4], R7 ;  /* 0x0000000716000988 */ /* 0x0005ea0008000804 */
[----:B------:R-:W-:Y:S01]  /*06a0*/  BAR.SYNC.DEFER_BLOCKING 0x0 ;  /* 0x0000000000007b1d */ /* 0x000fe20000010000 */
[----:B------:R-:W-:-:S04]  /*06b0*/  LOP3.LUT P0, RZ, R26, 0x1ff, RZ, 0xc0, !PT ;  /* 0x000001ff1aff7812 */ /* 0x000fc8000780c0ff */
[C---:B------:R-:W-:Y:S01]  /*06c0*/  ISETP.LT.AND P0, PT, R0.reuse, 0x80, !P0 ;  /* 0x000000800000780c */ /* 0x040fe20004701270 */
[----:B-1----:R-:W-:Y:S01]  /*06d0*/  IMAD.WIDE R2, R0, 0x4, R2 ;  /* 0x0000000400027825 */ /* 0x002fe200078e0202 */
[----:B------:R-:W1:Y:S01]  /*06e0*/  LDS R8, [UR4] ;  /* 0x00000004ff087984 */ /* 0x000e620008000800 */
[----:B------:R-:W-:Y:S10]  /*06f0*/  BAR.SYNC.DEFER_BLOCKING 0x0 ;  /* 0x0000000000007b1d */ /* 0x000ff40000010000 */
[----:B--2---:R-:W-:Y:S05]  /*0700*/  @!P0 EXIT ;  /* 0x000000000000894d */ /* 0x004fea0003800000 */
[----:B-1----:R-:W-:-:S05]  /*0710*/  FMUL R5, R8, 0.000244140625 ;  /* 0x3980000008057820 */ /* 0x002fca0000400000 */
[----:B------:R-:W-:Y:S01]  /*0720*/  STG.E desc[UR6][R2.64], R5 ;  /* 0x0000000502007986 */ /* 0x000fe2000c101906 */
[----:B------:R-:W-:Y:S05]  /*0730*/  EXIT ;  /* 0x000000000000794d */ /* 0x000fea0003800000 */
.L_x_0:
[----:B------:R-:W-:-:S00]  /*0740*/  BRA `(.L_x_0) ;  /* 0xfffffffc00fc7947 */ /* 0x000fc0000383ffff */
[----:B------:R-:W-:-:S00]  /*0750*/  NOP ;  /* 0x0000000000007918 */ /* 0x000fc00000000000 */
        /* <DEDUP_REMOVED lines=10> */
.L_x_1:


//--------------------- .nv.shared.triton_red_fused_mean_sum_1 --------------------------
	.section	.nv.shared.triton_red_fused_mean_sum_1,"aw",@nobits
	.sectionflags	@""
	.align	16
	.zero		1024


//--------------------- .nv.constant0.triton_red_fused_mean_sum_1 --------------------------
	.section	.nv.constant0.triton_red_fused_mean_sum_1,"a",@progbits
	.sectionflags	@""
	.align	4
.nv.constant0.triton_red_fused_mean_sum_1:
	.zero		552
